//
// Generated by NVIDIA NVVM Compiler
//
// Compiler Build ID: CL-36424714
// Cuda compilation tools, release 13.0, V13.0.88
// Based on NVVM 20.0.0
//

.version 9.0
.target sm_100
.address_size 64

	// .globl	_Z6matmul6MatrixS_S_

.visible .entry _Z6matmul6MatrixS_S_(
	.param .align 8 .b8 _Z6matmul6MatrixS_S__param_0[16],
	.param .align 8 .b8 _Z6matmul6MatrixS_S__param_1[16],
	.param .align 8 .b8 _Z6matmul6MatrixS_S__param_2[16]
)
{
	.reg .pred 	%p<10>;
	.reg .b32 	%r<13>;
	.reg .b64 	%rd<129>;

	ld.param.s32 	%rd4, [_Z6matmul6MatrixS_S__param_0+12];
	setp.eq.s64 	%p1, %rd4, 0;
	ld.param.u64 	%rd30, [_Z6matmul6MatrixS_S__param_2];
	ld.param.u64 	%rd29, [_Z6matmul6MatrixS_S__param_1];
	ld.param.u64 	%rd31, [_Z6matmul6MatrixS_S__param_0];
	ld.param.v2.u32 	{%r5, %r6}, [_Z6matmul6MatrixS_S__param_1+8];
	cvta.to.global.u64 	%rd1, %rd31;
	cvta.to.global.u64 	%rd2, %rd29;
	cvta.to.global.u64 	%rd32, %rd30;
	mov.u32 	%r1, %tid.x;
	mov.u32 	%r2, %ntid.x;
	mul.lo.s32 	%r3, %r1, %r2;
	mov.u32 	%r4, %ctaid.x;
	add.s32 	%r7, %r3, %r4;
	mul.wide.s32 	%rd33, %r7, 8;
	add.s64 	%rd3, %rd32, %rd33;
	mov.b64 	%rd34, 0;
	st.global.u64 	[%rd3], %rd34;
	@%p1 bra 	$L__BB0_12;
	cvt.u32.u64 	%r8, %rd4;
	cvt.u64.u32 	%rd5, %r3;
	cvt.s64.s32 	%rd6, %r6;
	cvt.u64.u32 	%rd7, %r4;
	setp.lt.u32 	%p2, %r8, 8;
	mov.b64 	%rd123, 0;
	mov.u64 	%rd126, %rd123;
	@%p2 bra 	$L__BB0_4;
	and.b64  	%rd126, %rd4, -8;
	shl.b64 	%rd37, %rd7, 3;
	add.s64 	%rd120, %rd2, %rd37;
	mul.wide.u32 	%rd38, %r1, %r2;
	shl.b64 	%rd39, %rd38, 3;
	add.s64 	%rd40, %rd39, %rd1;
	add.s64 	%rd119, %rd40, 32;
	mov.b64 	%rd123, 0;
	mov.u64 	%rd121, %rd126;
$L__BB0_3:
	.pragma "nounroll";
	ld.global.u64 	%rd41, [%rd119+-32];
	ld.global.u64 	%rd42, [%rd120];
	mad.lo.s64 	%rd43, %rd42, %rd41, %rd123;
	st.global.u64 	[%rd3], %rd43;
	ld.global.u64 	%rd44, [%rd119+-24];
	shl.b64 	%rd45, %rd6, 3;
	add.s64 	%rd46, %rd120, %rd45;
	ld.global.u64 	%rd47, [%rd46];
	mad.lo.s64 	%rd48, %rd47, %rd44, %rd43;
	st.global.u64 	[%rd3], %rd48;
	ld.global.u64 	%rd49, [%rd119+-16];
	add.s64 	%rd50, %rd46, %rd45;
	ld.global.u64 	%rd51, [%rd50];
	mad.lo.s64 	%rd52, %rd51, %rd49, %rd48;
	st.global.u64 	[%rd3], %rd52;
	ld.global.u64 	%rd53, [%rd119+-8];
	add.s64 	%rd54, %rd50, %rd45;
	ld.global.u64 	%rd55, [%rd54];
	mad.lo.s64 	%rd56, %rd55, %rd53, %rd52;
	st.global.u64 	[%rd3], %rd56;
	ld.global.u64 	%rd57, [%rd119];
	add.s64 	%rd58, %rd54, %rd45;
	ld.global.u64 	%rd59, [%rd58];
	mad.lo.s64 	%rd60, %rd59, %rd57, %rd56;
	st.global.u64 	[%rd3], %rd60;
	ld.global.u64 	%rd61, [%rd119+8];
	add.s64 	%rd62, %rd58, %rd45;
	ld.global.u64 	%rd63, [%rd62];
	mad.lo.s64 	%rd64, %rd63, %rd61, %rd60;
	st.global.u64 	[%rd3], %rd64;
	ld.global.u64 	%rd65, [%rd119+16];
	add.s64 	%rd66, %rd62, %rd45;
	ld.global.u64 	%rd67, [%rd66];
	mad.lo.s64 	%rd68, %rd67, %rd65, %rd64;
	st.global.u64 	[%rd3], %rd68;
	ld.global.u64 	%rd69, [%rd119+24];
	add.s64 	%rd70, %rd66, %rd45;
	ld.global.u64 	%rd71, [%rd70];
	mad.lo.s64 	%rd123, %rd71, %rd69, %rd68;
	st.global.u64 	[%rd3], %rd123;
	add.s64 	%rd121, %rd121, -8;
	shl.b64 	%rd72, %rd6, 6;
	add.s64 	%rd120, %rd120, %rd72;
	add.s64 	%rd119, %rd119, 64;
	setp.ne.s64 	%p3, %rd121, 0;
	@%p3 bra 	$L__BB0_3;
$L__BB0_4:
	cvt.u32.u64 	%r9, %rd4;
	and.b32  	%r10, %r9, 7;
	setp.eq.s32 	%p4, %r10, 0;
	@%p4 bra 	$L__BB0_12;
	and.b64  	%rd73, %rd4, 7;
	add.s64 	%rd74, %rd73, -1;
	setp.lt.u64 	%p5, %rd74, 3;
	@%p5 bra 	$L__BB0_7;
	add.s64 	%rd75, %rd126, %rd5;
	shl.b64 	%rd76, %rd75, 3;
	add.s64 	%rd77, %rd1, %rd76;
	ld.global.u64 	%rd78, [%rd77];
	mad.lo.s64 	%rd79, %rd126, %rd6, %rd7;
	shl.b64 	%rd80, %rd79, 3;
	add.s64 	%rd81, %rd2, %rd80;
	ld.global.u64 	%rd82, [%rd81];
	mad.lo.s64 	%rd83, %rd82, %rd78, %rd123;
	st.global.u64 	[%rd3], %rd83;
	ld.global.u64 	%rd84, [%rd77+8];
	shl.b64 	%rd85, %rd6, 3;
	add.s64 	%rd86, %rd81, %rd85;
	ld.global.u64 	%rd87, [%rd86];
	mad.lo.s64 	%rd88, %rd87, %rd84, %rd83;
	st.global.u64 	[%rd3], %rd88;
	ld.global.u64 	%rd89, [%rd77+16];
	add.s64 	%rd90, %rd86, %rd85;
	ld.global.u64 	%rd91, [%rd90];
	mad.lo.s64 	%rd92, %rd91, %rd89, %rd88;
	st.global.u64 	[%rd3], %rd92;
	ld.global.u64 	%rd93, [%rd77+24];
	add.s64 	%rd94, %rd90, %rd85;
	ld.global.u64 	%rd95, [%rd94];
	mad.lo.s64 	%rd123, %rd95, %rd93, %rd92;
	st.global.u64 	[%rd3], %rd123;
	add.s64 	%rd126, %rd126, 4;
$L__BB0_7:
	and.b32  	%r11, %r9, 3;
	setp.eq.s32 	%p6, %r11, 0;
	@%p6 bra 	$L__BB0_12;
	setp.eq.s32 	%p7, %r11, 1;
	@%p7 bra 	$L__BB0_10;
	add.s64 	%rd96, %rd126, %rd5;
	shl.b64 	%rd97, %rd96, 3;
	add.s64 	%rd98, %rd1, %rd97;
	ld.global.u64 	%rd99, [%rd98];
	mad.lo.s64 	%rd100, %rd126, %rd6, %rd7;
	shl.b64 	%rd101, %rd100, 3;
	add.s64 	%rd102, %rd2, %rd101;
	ld.global.u64 	%rd103, [%rd102];
	mad.lo.s64 	%rd104, %rd103, %rd99, %rd123;
	st.global.u64 	[%rd3], %rd104;
	ld.global.u64 	%rd105, [%rd98+8];
	shl.b64 	%rd106, %rd6, 3;
	add.s64 	%rd107, %rd102, %rd106;
	ld.global.u64 	%rd108, [%rd107];
	mad.lo.s64 	%rd123, %rd108, %rd105, %rd104;
	st.global.u64 	[%rd3], %rd123;
	add.s64 	%rd126, %rd126, 2;
$L__BB0_10:
	and.b64  	%rd109, %rd4, 1;
	setp.eq.b64 	%p8, %rd109, 1;
	not.pred 	%p9, %p8;
	@%p9 bra 	$L__BB0_12;
	add.s64 	%rd110, %rd126, %rd5;
	shl.b64 	%rd111, %rd110, 3;
	add.s64 	%rd112, %rd1, %rd111;
	ld.global.u64 	%rd113, [%rd112];
	mad.lo.s64 	%rd114, %rd126, %rd6, %rd7;
	shl.b64 	%rd115, %rd114, 3;
	add.s64 	%rd116, %rd2, %rd115;
	ld.global.u64 	%rd117, [%rd116];
	mad.lo.s64 	%rd118, %rd117, %rd113, %rd123;
	st.global.u64 	[%rd3], %rd118;
$L__BB0_12:
	ret;

}


// ===== COMPILED SASS (sm_100) =====

	.target	sm_100

	.elftype	@"ET_EXEC"


//--------------------- .note.nv.tkinfo           --------------------------
	.section	.note.nv.tkinfo,"",@"SHT_NOTE"
	.sectionflags	@"SHF_NOTE_NV_TKINFO"
	.tkinfo
        /*0018*/ 	.word	0x00000002
        /*0030*/ 	.string	""
        /*0030*/ 	.string	"ptxas"
        /*0030*/ 	.string	"Cuda compilation tools, release 13.0, V13.0.88"
        /*0030*/ 	.string	"Build cuda_13.0.r13.0/compiler.36424714_0"
        /*0030*/ 	.string	"-arch sm_100 -m 64 "



//--------------------- .note.nv.cuinfo           --------------------------
	.section	.note.nv.cuinfo,"",@"SHT_NOTE"
	.sectionflags	@"SHF_NOTE_NV_CUINFO"
        /*0018*/ 	.short	0x0002
        /*001a*/ 	.short	0x0064
        /*001c*/ 	.short	0x0082
	.zero		2


//--------------------- .nv.info                  --------------------------
	.section	.nv.info,"",@"SHT_CUDA_INFO"
	.align	4


	//----- nvinfo : EIATTR_REGCOUNT
	.align		4
        /*0000*/ 	.byte	0x04, 0x2f
        /*0002*/ 	.short	(.L_1 - .L_0)
	.align		4
.L_0:
        /*0004*/ 	.word	index@(_Z6matmul6MatrixS_S_)
        /*0008*/ 	.word	0x0000001f


	//----- nvinfo : EIATTR_FRAME_SIZE
	.align		4
.L_1:
        /*000c*/ 	.byte	0x04, 0x11
        /*000e*/ 	.short	(.L_3 - .L_2)
	.align		4
.L_2:
        /*0010*/ 	.word	index@(_Z6matmul6MatrixS_S_)
        /*0014*/ 	.word	0x00000000


	//----- nvinfo : EIATTR_MIN_STACK_SIZE
	.align		4
.L_3:
        /*0018*/ 	.byte	0x04, 0x12
        /*001a*/ 	.short	(.L_5 - .L_4)
	.align		4
.L_4:
        /*001c*/ 	.word	index@(_Z6matmul6MatrixS_S_)
        /*0020*/ 	.word	0x00000000
.L_5:


//--------------------- .nv.compat                --------------------------
	.section	.nv.compat,"",@"SHT_CUDA_COMPAT_INFO"
	.align	4
        /*0000*/ 	.byte	0x02, 0x09, 0x00, 0x00, 0x02, 0x02, 0x01, 0x00, 0x02, 0x05, 0x05, 0x00, 0x03, 0x07, 0x01, 0x01
        /*0010*/ 	.byte	0x02, 0x03, 0x00, 0x00, 0x02, 0x06, 0x01, 0x00, 0x04, 0x0b, 0x08, 0x00, 0x09, 0x00, 0x00, 0x00
        /*0020*/ 	.byte	0x00, 0x00, 0x00, 0x00


//--------------------- .nv.info._Z6matmul6MatrixS_S_ --------------------------
	.section	.nv.info._Z6matmul6MatrixS_S_,"",@"SHT_CUDA_INFO"
	.sectionflags	@""
	.align	4


	//----- nvinfo : EIATTR_CUDA_API_VERSION
	.align		4
        /*0000*/ 	.byte	0x04, 0x37
        /*0002*/ 	.short	(.L_7 - .L_6)
.L_6:
        /*0004*/ 	.word	0x00000082


	//----- nvinfo : EIATTR_KPARAM_INFO
	.align		4
.L_7:
        /*0008*/ 	.byte	0x04, 0x17
        /*000a*/ 	.short	(.L_9 - .L_8)
.L_8:
        /*000c*/ 	.word	0x00000000
        /*0010*/ 	.short	0x0002
        /*0012*/ 	.short	0x0020
        /*0014*/ 	.byte	0x00, 0xf0, 0x41, 0x00


	//----- nvinfo : EIATTR_KPARAM_INFO
	.align		4
.L_9:
        /*0018*/ 	.byte	0x04, 0x17
        /*001a*/ 	.short	(.L_11 - .L_10)
.L_10:
        /*001c*/ 	.word	0x00000000
        /*0020*/ 	.short	0x0001
        /*0022*/ 	.short	0x0010
        /*0024*/ 	.byte	0x00, 0xf0, 0x41, 0x00


	//----- nvinfo : EIATTR_KPARAM_INFO
	.align		4
.L_11:
        /*0028*/ 	.byte	0x04, 0x17
        /*002a*/ 	.short	(.L_13 - .L_12)
.L_12:
        /*002c*/ 	.word	0x00000000
        /*0030*/ 	.short	0x0000
        /*0032*/ 	.short	0x0000
        /*0034*/ 	.byte	0x00, 0xf0, 0x41, 0x00


	//----- nvinfo : EIATTR_SPARSE_MMA_MASK
	.align		4
.L_13:
        /*0038*/ 	.byte	0x03, 0x50
        /*003a*/ 	.short	0x0000


	//----- nvinfo : EIATTR_MAXREG_COUNT
	.align		4
        /*003c*/ 	.byte	0x03, 0x1b
        /*003e*/ 	.short	0x00ff


	//----- nvinfo : EIATTR_MERCURY_ISA_VERSION
	.align		4
        /*0040*/ 	.byte	0x03, 0x5f
        /*0042*/ 	.short	0x0101


	//----- nvinfo : EIATTR_VRC_CTA_INIT_COUNT
	.align		4
        /*0044*/ 	.byte	0x02, 0x4a
	.zero		1
	.zero		1


	//----- nvinfo : EIATTR_EXIT_INSTR_OFFSETS
	.align		4
        /*0048*/ 	.byte	0x04, 0x1c
        /*004a*/ 	.short	(.L_15 - .L_14)


	//   ....[0]....
.L_14:
        /*004c*/ 	.word	0x000000e0


	//   ....[1]....
        /*0050*/ 	.word	0x000007d0


	//   ....[2]....
        /*0054*/ 	.word	0x00000bc0


	//   ....[3]....
        /*0058*/ 	.word	0x00000e50


	//   ....[4]....
        /*005c*/ 	.word	0x00000fb0


	//----- nvinfo : EIATTR_CBANK_PARAM_SIZE
	.align		4
.L_15:
        /*0060*/ 	.byte	0x03, 0x19
        /*0062*/ 	.short	0x0030


	//----- nvinfo : EIATTR_PARAM_CBANK
	.align		4
        /*0064*/ 	.byte	0x04, 0x0a
        /*0066*/ 	.short	(.L_17 - .L_16)
	.align		4
.L_16:
        /*0068*/ 	.word	index@(.nv.constant0._Z6matmul6MatrixS_S_)
        /*006c*/ 	.short	0x0380
        /*006e*/ 	.short	0x0030


	//----- nvinfo : EIATTR_SW_WAR
	.align		4
.L_17:
        /*0070*/ 	.byte	0x04, 0x36
        /*0072*/ 	.short	(.L_19 - .L_18)
.L_18:
        /*0074*/ 	.word	0x00000008
.L_19:


//--------------------- .nv.callgraph             --------------------------
	.section	.nv.callgraph,"",@"SHT_CUDA_CALLGRAPH"
	.align	4
	.sectionentsize	8
	.align		4
        /*0000*/ 	.word	0x00000000
	.align		4
        /*0004*/ 	.word	0xffffffff
	.align		4
        /*0008*/ 	.word	0x00000000
	.align		4
        /*000c*/ 	.word	0xfffffffe
	.align		4
        /*0010*/ 	.word	0x00000000
	.align		4
        /*0014*/ 	.word	0xfffffffd
	.align		4
        /*0018*/ 	.word	0x00000000
	.align		4
        /*001c*/ 	.word	0xfffffffc


//--------------------- .text._Z6matmul6MatrixS_S_ --------------------------
	.section	.text._Z6matmul6MatrixS_S_,"ax",@progbits
	.align	128
        .global         _Z6matmul6MatrixS_S_
        .type           _Z6matmul6MatrixS_S_,@function
        .size           _Z6matmul6MatrixS_S_,(.L_x_5 - _Z6matmul6MatrixS_S_)
        .other          _Z6matmul6MatrixS_S_,@"STO_CUDA_ENTRY STV_DEFAULT"
_Z6matmul6MatrixS_S_:
.text._Z6matmul6MatrixS_S_:
[----:B------:R-:W-:Y:S01]  /*0000*/  LDC R1, c[0x0][0x37c] ;  /* 0x0000df00ff017b82 */ /* 0x000fe20000000800 */
[----:B------:R-:W0:Y:S07]  /*0010*/  S2R R4, SR_TID.X ;  /* 0x0000000000047919 */ /* 0x000e2e0000002100 */
[----:B------:R-:W1:Y:S01]  /*0020*/  LDC R0, c[0x0][0x38c] ;  /* 0x0000e300ff007b82 */ /* 0x000e620000000800 */
[----:B------:R-:W0:Y:S01]  /*0030*/  LDCU UR8, c[0x0][0x360] ;  /* 0x00006c00ff0877ac */ /* 0x000e220008000800 */
[----:B------:R-:W2:Y:S06]  /*0040*/  LDCU.64 UR6, c[0x0][0x358] ;  /* 0x00006b00ff0677ac */ /* 0x000eac0008000a00 */
[----:B------:R-:W3:Y:S08]  /*0050*/  S2UR UR9, SR_CTAID.X ;  /* 0x00000000000979c3 */ /* 0x000ef00000002500 */
[----:B------:R-:W4:Y:S01]  /*0060*/  LDC.64 R12, c[0x0][0x3a0] ;  /* 0x0000e800ff0c7b82 */ /* 0x000f220000000a00 */
[----:B-1----:R-:W-:-:S02]  /*0070*/  ISETP.NE.U32.AND P0, PT, R0, RZ, PT ;  /* 0x000000ff0000720c */ /* 0x002fc40003f05070 */
[----:B------:R-:W-:-:S04]  /*0080*/  SHF.R.S32.HI R11, RZ, 0x1f, R0 ;  /* 0x0000001fff0b7819 */ /* 0x000fc80000011400 */
[----:B------:R-:W-:Y:S01]  /*0090*/  ISETP.NE.AND.EX P0, PT, R11, RZ, PT, P0 ;  /* 0x000000ff0b00720c */ /* 0x000fe20003f05300 */
[----:B0-----:R-:W-:-:S04]  /*00a0*/  IMAD R2, R4, UR8, RZ ;  /* 0x0000000804027c24 */ /* 0x001fc8000f8e02ff */
[----:B---3--:R-:W-:-:S04]  /*00b0*/  VIADD R3, R2, UR9 ;  /* 0x0000000902037c36 */ /* 0x008fc80008000000 */
[----:B----4-:R-:W-:-:S05]  /*00c0*/  IMAD.WIDE R12, R3, 0x8, R12 ;  /* 0x00000008030c7825 */ /* 0x010fca00078e020c */
[----:B--2---:R0:W-:Y:S01]  /*00d0*/  STG.E.64 desc[UR6][R12.64], RZ ;  /* 0x000000ff0c007986 */ /* 0x0041e2000c101b06 */
[----:B------:R-:W-:Y:S05]  /*00e0*/  @!P0 EXIT ;  /* 0x000000000000894d */ /* 0x000fea0003800000 */
[----:B------:R-:W1:Y:S01]  /*00f0*/  LDC R3, c[0x0][0x39c] ;  /* 0x0000e700ff037b82 */ /* 0x000e620000000800 */
[C---:B------:R-:W-:Y:S01]  /*0100*/  ISETP.GE.U32.AND P0, PT, R0.reuse, 0x8, PT ;  /* 0x000000080000780c */ /* 0x040fe20003f06070 */
[----:B------:R-:W-:Y:S01]  /*0110*/  HFMA2 R6, -RZ, RZ, 0, 0 ;  /* 0x00000000ff067431 */ /* 0x000fe200000001ff */
[----:B------:R-:W-:Y:S02]  /*0120*/  LOP3.LUT P1, RZ, R0, 0x7, RZ, 0xc0, !PT ;  /* 0x0000000700ff7812 */ /* 0x000fe4000782c0ff */
[----:B------:R-:W-:Y:S01]  /*0130*/  CS2R R20, SRZ ;  /* 0x0000000000147805 */ /* 0x000fe2000001ff00 */
[----:B------:R-:W-:Y:S01]  /*0140*/  IMAD.MOV.U32 R8, RZ, RZ, RZ ;  /* 0x000000ffff087224 */ /* 0x000fe200078e00ff */
[----:B-1----:R-:W-:-:S07]  /*0150*/  SHF.R.S32.HI R10, RZ, 0x1f, R3 ;  /* 0x0000001fff0a7819 */ /* 0x002fce0000011403 */
[----:B------:R-:W-:Y:S05]  /*0160*/  @!P0 BRA `(.L_x_0) ;  /* 0x0000000400988947 */ /* 0x000fea0003800000 */
[----:B------:R-:W1:Y:S01]  /*0170*/  LDCU.64 UR10, c[0x0][0x380] ;  /* 0x00007000ff0a77ac */ /* 0x000e620008000a00 */
[----:B------:R-:W-:Y:S01]  /*0180*/  IMAD.WIDE.U32 R4, R4, UR8, RZ ;  /* 0x0000000804047c25 */ /* 0x000fe2000f8e00ff */
[----:B------:R-:W-:Y:S02]  /*0190*/  LOP3.LUT R6, R0, 0xfffffff8, RZ, 0xc0, !PT ;  /* 0xfffffff800067812 */ /* 0x000fe400078ec0ff */
[----:B------:R-:W-:Y:S01]  /*01a0*/  CS2R R20, SRZ ;  /* 0x0000000000147805 */ /* 0x000fe2000001ff00 */
[----:B------:R-:W2:Y:S01]  /*01b0*/  LDCU.64 UR4, c[0x0][0x390] ;  /* 0x00007200ff0477ac */ /* 0x000ea20008000a00 */
[----:B------:R-:W-:Y:S01]  /*01c0*/  MOV R8, R11 ;  /* 0x0000000b00087202 */ /* 0x000fe20000000f00 */
[C---:B------:R-:W-:Y:S01]  /*01d0*/  IMAD.SHL.U32 R9, R3.reuse, 0x8, RZ ;  /* 0x0000000803097824 */ /* 0x040fe200078e00ff */
[C-C-:B------:R-:W-:Y:S02]  /*01e0*/  SHF.L.U64.HI R7, R3.reuse, 0x3, R10.reuse ;  /* 0x0000000303077819 */ /* 0x140fe4000001020a */
[----:B------:R-:W-:-:S02]  /*01f0*/  SHF.L.U64.HI R28, R3, 0x6, R10 ;  /* 0x00000006031c7819 */ /* 0x000fc4000001020a */
[----:B-1----:R-:W-:Y:S01]  /*0200*/  LEA R14, P0, R4, UR10, 0x3 ;  /* 0x0000000a040e7c11 */ /* 0x002fe2000f8018ff */
[----:B--2---:R-:W-:-:S03]  /*0210*/  ULEA UR4, UP0, UR9, UR4, 0x3 ;  /* 0x0000000409047291 */ /* 0x004fc6000f8018ff */
[----:B------:R-:W-:Y:S02]  /*0220*/  LEA.HI.X R5, R4, UR11, R5, 0x3, P0 ;  /* 0x0000000b04057c11 */ /* 0x000fe400080f1c05 */
[----:B------:R-:W-:Y:S01]  /*0230*/  IADD3 R14, P0, PT, R14, 0x20, RZ ;  /* 0x000000200e0e7810 */ /* 0x000fe20007f1e0ff */
[----:B------:R-:W-:Y:S01]  /*0240*/  ULEA.HI.X UR5, UR9, UR5, URZ, 0x3, UP0 ;  /* 0x0000000509057291 */ /* 0x000fe200080f1cff */
[----:B------:R-:W-:Y:S01]  /*0250*/  MOV R4, R6 ;  /* 0x0000000600047202 */ /* 0x000fe20000000f00 */
[----:B------:R-:W-:Y:S01]  /*0260*/  IMAD.U32 R26, RZ, RZ, UR4 ;  /* 0x00000004ff1a7e24 */ /* 0x000fe2000f8e00ff */
[----:B------:R-:W-:-:S03]  /*0270*/  IADD3.X R15, PT, PT, RZ, R5, RZ, P0, !PT ;  /* 0x00000005ff0f7210 */ /* 0x000fc600007fe4ff */
[----:B------:R-:W-:-:S07]  /*0280*/  IMAD.U32 R5, RZ, RZ, UR5 ;  /* 0x00000005ff057e24 */ /* 0x000fce000f8e00ff */
.L_x_1:
[----:B------:R-:W-:Y:S01]  /*0290*/  MOV R27, R5 ;  /* 0x00000005001b7202 */ /* 0x000fe20000000f00 */
[----:B------:R-:W2:Y:S04]  /*02a0*/  LDG.E.64 R18, desc[UR6][R14.64+-0x20] ;  /* 0xffffe0060e127981 */ /* 0x000ea8000c1e1b00 */
[----:B-1----:R-:W2:Y:S01]  /*02b0*/  LDG.E.64 R16, desc[UR6][R26.64] ;  /* 0x000000061a107981 */ /* 0x002ea2000c1e1b00 */
[----:B------:R-:W-:Y:S01]  /*02c0*/  MOV R25, R21 ;  /* 0x0000001500197202 */ /* 0x000fe20000000f00 */
[----:B------:R-:W-:Y:S02]  /*02d0*/  IMAD.MOV.U32 R24, RZ, RZ, R20 ;  /* 0x000000ffff187224 */ /* 0x000fe400078e0014 */
[----:B--2---:R-:W-:Y:S02]  /*02e0*/  IMAD R17, R17, R18, RZ ;  /* 0x0000001211117224 */ /* 0x004fe400078e02ff */
[----:B------:R-:W-:Y:S01]  /*02f0*/  IMAD.WIDE.U32 R24, R18, R16, R24 ;  /* 0x0000001012187225 */ /* 0x000fe200078e0018 */
[----:B------:R-:W-:-:S03]  /*0300*/  IADD3 R18, P0, PT, R26, R9, RZ ;  /* 0x000000091a127210 */ /* 0x000fc60007f1e0ff */
[----:B------:R-:W-:Y:S02]  /*0310*/  IMAD R17, R19, R16, R17 ;  /* 0x0000001013117224 */ /* 0x000fe400078e0211 */
[----:B------:R-:W-:-:S03]  /*0320*/  IMAD.X R19, R5, 0x1, R7, P0 ;  /* 0x0000000105137824 */ /* 0x000fc600000e0607 */
[----:B------:R-:W-:-:S05]  /*0330*/  IADD3 R25, PT, PT, R25, R17, RZ ;  /* 0x0000001119197210 */ /* 0x000fca0007ffe0ff */
[----:B------:R1:W-:Y:S04]  /*0340*/  STG.E.64 desc[UR6][R12.64], R24 ;  /* 0x000000180c007986 */ /* 0x0003e8000c101b06 */
[----:B------:R-:W2:Y:S04]  /*0350*/  LDG.E.64 R16, desc[UR6][R18.64] ;  /* 0x0000000612107981 */ /* 0x000ea8000c1e1b00 */
[----:B------:R-:W2:Y:S02]  /*0360*/  LDG.E.64 R20, desc[UR6][R14.64+-0x18] ;  /* 0xffffe8060e147981 */ /* 0x000ea4000c1e1b00 */
[----:B--2---:R-:W-:-:S02]  /*0370*/  IMAD R17, R17, R20, RZ ;  /* 0x0000001411117224 */ /* 0x004fc400078e02ff */
[----:B------:R-:W-:Y:S01]  /*0380*/  IMAD.WIDE.U32 R22, R20, R16, R24 ;  /* 0x0000001014167225 */ /* 0x000fe200078e0018 */
[----:B------:R-:W-:-:S03]  /*0390*/  IADD3 R20, P0, PT, R18, R9, RZ ;  /* 0x0000000912147210 */ /* 0x000fc60007f1e0ff */
[----:B------:R-:W-:Y:S02]  /*03a0*/  IMAD R17, R21, R16, R17 ;  /* 0x0000001015117224 */ /* 0x000fe400078e0211 */
[----:B------:R-:W-:-:S03]  /*03b0*/  IMAD.X R21, R19, 0x1, R7, P0 ;  /* 0x0000000113157824 */ /* 0x000fc600000e0607 */
[----:B------:R-:W-:-:S05]  /*03c0*/  IADD3 R23, PT, PT, R23, R17, RZ ;  /* 0x0000001117177210 */ /* 0x000fca0007ffe0ff */
[----:B------:R2:W-:Y:S04]  /*03d0*/  STG.E.64 desc[UR6][R12.64], R22 ;  /* 0x000000160c007986 */ /* 0x0005e8000c101b06 */
[----:B------:R-:W3:Y:S04]  /*03e0*/  LDG.E.64 R16, desc[UR6][R20.64] ;  /* 0x0000000614107981 */ /* 0x000ee8000c1e1b00 */
[----:B------:R-:W3:Y:S02]  /*03f0*/  LDG.E.64 R18, desc[UR6][R14.64+-0x10] ;  /* 0xfffff0060e127981 */ /* 0x000ee4000c1e1b00 */
[----:B---3--:R-:W-:-:S02]  /*0400*/  IMAD R17, R17, R18, RZ ;  /* 0x0000001211117224 */ /* 0x008fc400078e02ff */
[----:B-1----:R-:W-:Y:S01]  /*0410*/  IMAD.WIDE.U32 R24, R18, R16, R22 ;  /* 0x0000001012187225 */ /* 0x002fe200078e0016 */
        /* <DEDUP_REMOVED lines=8> */
[----:B--2---:R-:W-:Y:S01]  /*04a0*/  IMAD.WIDE.U32 R22, R20, R16, R24 ;  /* 0x0000001014167225 */ /* 0x004fe200078e0018 */
        /* <DEDUP_REMOVED lines=17> */
[----:B--2---:R-:W-:-:S04]  /*05c0*/  IMAD.WIDE.U32 R22, R20, R16, R24 ;  /* 0x0000001014167225 */ /* 0x004fc800078e0018 */
[----:B------:R-:W-:Y:S01]  /*05d0*/  IMAD R21, R21, R16, R17 ;  /* 0x0000001015157224 */ /* 0x000fe200078e0211 */
[----:B------:R-:W-:-:S04]  /*05e0*/  IADD3 R16, P0, PT, R18, R9, RZ ;  /* 0x0000000912107210 */ /* 0x000fc80007f1e0ff */
[----:B------:R-:W-:Y:S01]  /*05f0*/  IADD3 R23, PT, PT, R23, R21, RZ ;  /* 0x0000001517177210 */ /* 0x000fe20007ffe0ff */
[----:B------:R-:W-:-:S04]  /*0600*/  IMAD.X R17, R19, 0x1, R7, P0 ;  /* 0x0000000113117824 */ /* 0x000fc800000e0607 */
        /* <DEDUP_REMOVED lines=10> */
[----:B------:R-:W2:Y:S04]  /*06b0*/  LDG.E.64 R18, desc[UR6][R18.64] ;  /* 0x0000000612127981 */ /* 0x000ea8000c1e1b00 */
[----:B------:R3:W2:Y:S01]  /*06c0*/  LDG.E.64 R20, desc[UR6][R14.64+0x18] ;  /* 0x000018060e147981 */ /* 0x0006a2000c1e1b00 */
[----:B------:R-:W-:-:S04]  /*06d0*/  IADD3 R4, P0, PT, R4, -0x8, RZ ;  /* 0xfffffff804047810 */ /* 0x000fc80007f1e0ff */
[----:B------:R-:W-:Y:S02]  /*06e0*/  IADD3.X R11, PT, PT, R11, -0x1, RZ, P0, !PT ;  /* 0xffffffff0b0b7810 */ /* 0x000fe400007fe4ff */
[----:B------:R-:W-:-:S04]  /*06f0*/  ISETP.NE.U32.AND P0, PT, R4, RZ, PT ;  /* 0x000000ff0400720c */ /* 0x000fc80003f05070 */
[----:B------:R-:W-:Y:S02]  /*0700*/  ISETP.NE.AND.EX P0, PT, R11, RZ, PT, P0 ;  /* 0x000000ff0b00720c */ /* 0x000fe40003f05300 */
[----:B------:R-:W-:Y:S02]  /*0710*/  LEA R26, P2, R3, R26, 0x6 ;  /* 0x0000001a031a7211 */ /* 0x000fe400078430ff */
[----:B---3--:R-:W-:-:S03]  /*0720*/  IADD3 R14, P3, PT, R14, 0x40, RZ ;  /* 0x000000400e0e7810 */ /* 0x008fc60007f7e0ff */
[----:B------:R-:W-:Y:S02]  /*0730*/  IMAD.X R5, R5, 0x1, R28, P2 ;  /* 0x0000000105057824 */ /* 0x000fe400010e061c */
[----:B------:R-:W-:Y:S02]  /*0740*/  IMAD.X R15, RZ, RZ, R15, P3 ;  /* 0x000000ffff0f7224 */ /* 0x000fe400018e060f */
[----:B--2---:R-:W-:Y:S02]  /*0750*/  IMAD R23, R19, R20, RZ ;  /* 0x0000001413177224 */ /* 0x004fe400078e02ff */
[----:B------:R-:W-:-:S04]  /*0760*/  IMAD.WIDE.U32 R16, R20, R18, R24 ;  /* 0x0000001214107225 */ /* 0x000fc800078e0018 */
[----:B------:R-:W-:-:S04]  /*0770*/  IMAD R21, R21, R18, R23 ;  /* 0x0000001215157224 */ /* 0x000fc800078e0217 */
[----:B------:R-:W-:-:S05]  /*0780*/  IMAD.IADD R21, R17, 0x1, R21 ;  /* 0x0000000111157824 */ /* 0x000fca00078e0215 */
[----:B------:R-:W-:Y:S02]  /*0790*/  MOV R17, R21 ;  /* 0x0000001500117202 */ /* 0x000fe40000000f00 */
[----:B------:R-:W-:-:S03]  /*07a0*/  MOV R20, R16 ;  /* 0x0000001000147202 */ /* 0x000fc60000000f00 */
[----:B------:R1:W-:Y:S01]  /*07b0*/  STG.E.64 desc[UR6][R12.64], R16 ;  /* 0x000000100c007986 */ /* 0x0003e2000c101b06 */
[----:B------:R-:W-:Y:S05]  /*07c0*/  @P0 BRA `(.L_x_1) ;  /* 0xfffffff800b00947 */ /* 0x000fea000383ffff */
.L_x_0:
[----:B------:R-:W-:Y:S05]  /*07d0*/  @!P1 EXIT ;  /* 0x000000000000994d */ /* 0x000fea0003800000 */
[----:B------:R-:W-:-:S04]  /*07e0*/  LOP3.LUT R4, R0, 0x7, RZ, 0xc0, !PT ;  /* 0x0000000700047812 */ /* 0x000fc800078ec0ff */
[----:B------:R-:W-:-:S04]  /*07f0*/  IADD3 R4, P1, PT, R4, -0x1, RZ ;  /* 0xffffffff04047810 */ /* 0x000fc80007f3e0ff */
[----:B------:R-:W-:Y:S02]  /*0800*/  ISETP.GE.U32.AND P0, PT, R4, 0x3, PT ;  /* 0x000000030400780c */ /* 0x000fe40003f06070 */
[----:B------:R-:W-:-:S04]  /*0810*/  IADD3.X R4, PT, PT, RZ, -0x1, RZ, P1, !PT ;  /* 0xffffffffff047810 */ /* 0x000fc80000ffe4ff */
[----:B------:R-:W-:-:S13]  /*0820*/  ISETP.GE.U32.AND.EX P0, PT, R4, RZ, PT, P0 ;  /* 0x000000ff0400720c */ /* 0x000fda0003f06100 */
[----:B------:R-:W-:Y:S05]  /*0830*/  @!P0 BRA `(.L_x_2) ;  /* 0x0000000000dc8947 */ /* 0x000fea0003800000 */
[----:B------:R-:W2:Y:S01]  /*0840*/  LDC.64 R14, c[0x0][0x390] ;  /* 0x0000e400ff0e7b82 */ /* 0x000ea20000000a00 */
[----:B------:R-:W3:Y:S01]  /*0850*/  LDCU.64 UR4, c[0x0][0x380] ;  /* 0x00007000ff0477ac */ /* 0x000ee20008000a00 */
[----:B-1----:R-:W-:Y:S02]  /*0860*/  HFMA2 R17, -RZ, RZ, 0, 0 ;  /* 0x00000000ff117431 */ /* 0x002fe400000001ff */
[----:B------:R-:W-:Y:S01]  /*0870*/  IMAD.U32 R16, RZ, RZ, UR9 ;  /* 0x00000009ff107e24 */ /* 0x000fe2000f8e00ff */
[----:B------:R-:W-:Y:S01]  /*0880*/  IADD3 R5, P0, PT, R2, R6, RZ ;  /* 0x0000000602057210 */ /* 0x000fe20007f1e0ff */
[----:B------:R-:W-:-:S04]  /*0890*/  IMAD R7, R8, R3, RZ ;  /* 0x0000000308077224 */ /* 0x000fc800078e02ff */
[----:B------:R-:W-:Y:S02]  /*08a0*/  IMAD R7, R10, R6, R7 ;  /* 0x000000060a077224 */ /* 0x000fe400078e0207 */
[----:B------:R-:W-:Y:S02]  /*08b0*/  IMAD.X R18, RZ, RZ, R8, P0 ;  /* 0x000000ffff127224 */ /* 0x000fe400000e0608 */
[----:B------:R-:W-:-:S05]  /*08c0*/  IMAD.WIDE.U32 R16, R6, R3, R16 ;  /* 0x0000000306107225 */ /* 0x000fca00078e0010 */
[----:B------:R-:W-:Y:S02]  /*08d0*/  IADD3 R7, PT, PT, R17, R7, RZ ;  /* 0x0000000711077210 */ /* 0x000fe40007ffe0ff */
[C---:B---3--:R-:W-:Y:S02]  /*08e0*/  LEA R4, P0, R5.reuse, UR4, 0x3 ;  /* 0x0000000405047c11 */ /* 0x048fe4000f8018ff */
[C---:B--2---:R-:W-:Y:S02]  /*08f0*/  LEA R14, P1, R16.reuse, R14, 0x3 ;  /* 0x0000000e100e7211 */ /* 0x044fe400078218ff */
[----:B------:R-:W-:Y:S02]  /*0900*/  LEA.HI.X R5, R5, UR5, R18, 0x3, P0 ;  /* 0x0000000505057c11 */ /* 0x000fe400080f1c12 */
[----:B------:R-:W-:-:S03]  /*0910*/  LEA.HI.X R15, R16, R15, R7, 0x3, P1 ;  /* 0x0000000f100f7211 */ /* 0x000fc600008f1c07 */
[----:B------:R-:W2:Y:S04]  /*0920*/  LDG.E.64 R16, desc[UR6][R4.64] ;  /* 0x0000000604107981 */ /* 0x000ea8000c1e1b00 */
[----:B------:R-:W2:Y:S01]  /*0930*/  LDG.E.64 R18, desc[UR6][R14.64] ;  /* 0x000000060e127981 */ /* 0x000ea2000c1e1b00 */
[----:B------:R-:W-:Y:S02]  /*0940*/  IMAD.SHL.U32 R7, R3, 0x8, RZ ;  /* 0x0000000803077824 */ /* 0x000fe400078e00ff */
[----:B--2---:R-:W-:Y:S02]  /*0950*/  IMAD R9, R19, R16, RZ ;  /* 0x0000001013097224 */ /* 0x004fe400078e02ff */
[----:B------:R-:W-:Y:S01]  /*0960*/  IMAD.WIDE.U32 R20, R16, R18, R20 ;  /* 0x0000001210147225 */ /* 0x000fe200078e0014 */
[----:B------:R-:W-:-:S03]  /*0970*/  IADD3 R16, P0, PT, R14, R7, RZ ;  /* 0x000000070e107210 */ /* 0x000fc60007f1e0ff */
[----:B------:R-:W-:Y:S01]  /*0980*/  IMAD R19, R17, R18, R9 ;  /* 0x0000001211137224 */ /* 0x000fe200078e0209 */
[----:B------:R-:W-:-:S03]  /*0990*/  SHF.L.U64.HI R9, R3, 0x3, R10 ;  /* 0x0000000303097819 */ /* 0x000fc6000001020a */
[----:B------:R-:W-:Y:S01]  /*09a0*/  IMAD.IADD R21, R21, 0x1, R19 ;  /* 0x0000000115157824 */ /* 0x000fe200078e0213 */
[----:B------:R-:W-:-:S04]  /*09b0*/  IADD3.X R17, PT, PT, R15, R9, RZ, P0, !PT ;  /* 0x000000090f117210 */ /* 0x000fc800007fe4ff */
[----:B------:R1:W-:Y:S04]  /*09c0*/  STG.E.64 desc[UR6][R12.64], R20 ;  /* 0x000000140c007986 */ /* 0x0003e8000c101b06 */
[----:B------:R-:W2:Y:S04]  /*09d0*/  LDG.E.64 R18, desc[UR6][R16.64] ;  /* 0x0000000610127981 */ /* 0x000ea8000c1e1b00 */
[----:B------:R-:W2:Y:S01]  /*09e0*/  LDG.E.64 R14, desc[UR6][R4.64+0x8] ;  /* 0x00000806040e7981 */ /* 0x000ea2000c1e1b00 */
[----:B------:R-:W-:-:S04]  /*09f0*/  IADD3 R22, P0, PT, R16, R7, RZ ;  /* 0x0000000710167210 */ /* 0x000fc80007f1e0ff */
[----:B------:R-:W-:Y:S01]  /*0a00*/  IADD3.X R23, PT, PT, R17, R9, RZ, P0, !PT ;  /* 0x0000000911177210 */ /* 0x000fe200007fe4ff */
[----:B--2---:R-:W-:Y:S02]  /*0a10*/  IMAD R11, R19, R14, RZ ;  /* 0x0000000e130b7224 */ /* 0x004fe400078e02ff */
[----:B------:R-:W-:-:S04]  /*0a20*/  IMAD.WIDE.U32 R24, R14, R18, R20 ;  /* 0x000000120e187225 */ /* 0x000fc800078e0014 */
[----:B------:R-:W-:-:S04]  /*0a30*/  IMAD R11, R15, R18, R11 ;  /* 0x000000120f0b7224 */ /* 0x000fc800078e020b */
[----:B------:R-:W-:-:S05]  /*0a40*/  IMAD.IADD R25, R25, 0x1, R11 ;  /* 0x0000000119197824 */ /* 0x000fca00078e020b */
[----:B------:R2:W-:Y:S04]  /*0a50*/  STG.E.64 desc[UR6][R12.64], R24 ;  /* 0x000000180c007986 */ /* 0x0005e8000c101b06 */
[----:B------:R-:W3:Y:S04]  /*0a60*/  LDG.E.64 R18, desc[UR6][R22.64] ;  /* 0x0000000616127981 */ /* 0x000ee8000c1e1b00 */
[----:B------:R-:W3:Y:S01]  /*0a70*/  LDG.E.64 R14, desc[UR6][R4.64+0x10] ;  /* 0x00001006040e7981 */ /* 0x000ee2000c1e1b00 */
[----:B------:R-:W-:-:S04]  /*0a80*/  IADD3 R16, P0, PT, R22, R7, RZ ;  /* 0x0000000716107210 */ /* 0x000fc80007f1e0ff */
[----:B------:R-:W-:Y:S01]  /*0a90*/  IADD3.X R17, PT, PT, R23, R9, RZ, P0, !PT ;  /* 0x0000000917117210 */ /* 0x000fe200007fe4ff */
[----:B---3--:R-:W-:Y:S02]  /*0aa0*/  IMAD R11, R19, R14, RZ ;  /* 0x0000000e130b7224 */ /* 0x008fe400078e02ff */
[----:B-1----:R-:W-:-:S04]  /*0ab0*/  IMAD.WIDE.U32 R20, R14, R18, R24 ;  /* 0x000000120e147225 */ /* 0x002fc800078e0018 */
[----:B------:R-:W-:Y:S01]  /*0ac0*/  IMAD R11, R15, R18, R11 ;  /* 0x000000120f0b7224 */ /* 0x000fe200078e020b */
[----:B------:R-:W-:-:S03]  /*0ad0*/  MOV R18, R20 ;  /* 0x0000001400127202 */ /* 0x000fc60000000f00 */
[----:B------:R-:W-:-:S05]  /*0ae0*/  IMAD.IADD R19, R21, 0x1, R11 ;  /* 0x0000000115137824 */ /* 0x000fca00078e020b */
[----:B------:R2:W-:Y:S04]  /*0af0*/  STG.E.64 desc[UR6][R12.64], R18 ;  /* 0x000000120c007986 */ /* 0x0005e8000c101b06 */
[----:B------:R-:W3:Y:S04]  /*0b00*/  LDG.E.64 R14, desc[UR6][R4.64+0x18] ;  /* 0x00001806040e7981 */ /* 0x000ee8000c1e1b00 */
[----:B------:R-:W3:Y:S01]  /*0b10*/  LDG.E.64 R16, desc[UR6][R16.64] ;  /* 0x0000000610107981 */ /* 0x000ee2000c1e1b00 */
[----:B------:R-:W-:-:S04]  /*0b20*/  IADD3 R6, P0, PT, R6, 0x4, RZ ;  /* 0x0000000406067810 */ /* 0x000fc80007f1e0ff */
[----:B------:R-:W-:Y:S01]  /*0b30*/  IADD3.X R8, PT, PT, RZ, R8, RZ, P0, !PT ;  /* 0x00000008ff087210 */ /* 0x000fe200007fe4ff */
[----:B---3--:R-:W-:Y:S02]  /*0b40*/  IMAD R7, R17, R14, RZ ;  /* 0x0000000e11077224 */ /* 0x008fe400078e02ff */
[----:B------:R-:W-:-:S04]  /*0b50*/  IMAD.WIDE.U32 R20, R14, R16, R18 ;  /* 0x000000100e147225 */ /* 0x000fc800078e0012 */
[----:B------:R-:W-:Y:S01]  /*0b60*/  IMAD R7, R15, R16, R7 ;  /* 0x000000100f077224 */ /* 0x000fe200078e0207 */
[----:B------:R-:W-:-:S03]  /*0b70*/  MOV R4, R20 ;  /* 0x0000001400047202 */ /* 0x000fc60000000f00 */
[----:B------:R-:W-:-:S04]  /*0b80*/  IMAD.IADD R21, R21, 0x1, R7 ;  /* 0x0000000115157824 */ /* 0x000fc800078e0207 */
[----:B------:R-:W-:-:S05]  /*0b90*/  IMAD.MOV.U32 R5, RZ, RZ, R21 ;  /* 0x000000ffff057224 */ /* 0x000fca00078e0015 */
[----:B------:R2:W-:Y:S02]  /*0ba0*/  STG.E.64 desc[UR6][R12.64], R4 ;  /* 0x000000040c007986 */ /* 0x0005e4000c101b06 */
.L_x_2:
[----:B--2---:R-:W-:-:S13]  /*0bb0*/  LOP3.LUT P0, R4, R0, 0x3, RZ, 0xc0, !PT ;  /* 0x0000000300047812 */ /* 0x004fda000780c0ff */
[----:B------:R-:W-:Y:S05]  /*0bc0*/  @!P0 EXIT ;  /* 0x000000000000894d */ /* 0x000fea0003800000 */
[----:B------:R-:W-:Y:S02]  /*0bd0*/  ISETP.NE.AND P1, PT, R4, 0x1, PT ;  /* 0x000000010400780c */ /* 0x000fe40003f25270 */
[----:B------:R-:W-:-:S04]  /*0be0*/  LOP3.LUT R0, R0, 0x1, RZ, 0xc0, !PT ;  /* 0x0000000100007812 */ /* 0x000fc800078ec0ff */
[----:B------:R-:W-:-:S04]  /*0bf0*/  ISETP.NE.U32.AND P0, PT, R0, 0x1, PT ;  /* 0x000000010000780c */ /* 0x000fc80003f05070 */
[----:B------:R-:W-:-:S03]  /*0c00*/  ISETP.NE.U32.AND.EX P0, PT, RZ, RZ, PT, P0 ;  /* 0x000000ffff00720c */ /* 0x000fc60003f05100 */
[----:B------:R-:W-:Y:S10]  /*0c10*/  @!P1 BRA `(.L_x_3) ;  /* 0x00000000008c9947 */ /* 0x000ff40003800000 */
        /* <DEDUP_REMOVED lines=10> */
[----:B---3--:R-:W-:Y:S02]  /*0cc0*/  LEA R4, P1, R0, UR4, 0x3 ;  /* 0x0000000400047c11 */ /* 0x008fe4000f8218ff */
[----:B--2---:R-:W-:Y:S02]  /*0cd0*/  LEA R14, P2, R16, R14, 0x3 ;  /* 0x0000000e100e7211 */ /* 0x004fe400078418ff */
[----:B------:R-:W-:Y:S02]  /*0ce0*/  LEA.HI.X R5, R0, UR5, R5, 0x3, P1 ;  /* 0x0000000500057c11 */ /* 0x000fe400088f1c05 */
[----:B------:R-:W-:-:S03]  /*0cf0*/  LEA.HI.X R15, R16, R15, R7, 0x3, P2 ;  /* 0x0000000f100f7211 */ /* 0x000fc600010f1c07 */
[----:B------:R-:W2:Y:S04]  /*0d00*/  LDG.E.64 R16, desc[UR6][R4.64] ;  /* 0x0000000604107981 */ /* 0x000ea8000c1e1b00 */
[----:B------:R-:W2:Y:S01]  /*0d10*/  LDG.E.64 R18, desc[UR6][R14.64] ;  /* 0x000000060e127981 */ /* 0x000ea2000c1e1b00 */
[----:B------:R-:W-:-:S04]  /*0d20*/  LEA R22, P1, R3, R14, 0x3 ;  /* 0x0000000e03167211 */ /* 0x000fc800078218ff */
[----:B------:R-:W-:Y:S01]  /*0d30*/  LEA.HI.X R23, R3, R15, R10, 0x3, P1 ;  /* 0x0000000f03177211 */ /* 0x000fe200008f1c0a */
[----:B--2---:R-:W-:Y:S02]  /*0d40*/  IMAD R7, R19, R16, RZ ;  /* 0x0000001013077224 */ /* 0x004fe400078e02ff */
[----:B------:R-:W-:-:S04]  /*0d50*/  IMAD.WIDE.U32 R20, R16, R18, R20 ;  /* 0x0000001210147225 */ /* 0x000fc800078e0014 */
        /* <DEDUP_REMOVED lines=15> */
.L_x_3:
[----:B------:R-:W-:Y:S05]  /*0e50*/  @P0 EXIT ;  /* 0x000000000000094d */ /* 0x000fea0003800000 */
[----:B--2---:R-:W2:Y:S01]  /*0e60*/  LDC.64 R4, c[0x0][0x390] ;  /* 0x0000e400ff047b82 */ /* 0x004ea20000000a00 */
[----:B------:R-:W3:Y:S01]  /*0e70*/  LDCU.64 UR4, c[0x0][0x380] ;  /* 0x00007000ff0477ac */ /* 0x000ee20008000a00 */
[----:B------:R-:W-:Y:S02]  /*0e80*/  HFMA2 R15, -RZ, RZ, 0, 0 ;  /* 0x00000000ff0f7431 */ /* 0x000fe400000001ff */
[----:B------:R-:W-:Y:S01]  /*0e90*/  IMAD R7, R8, R3, RZ ;  /* 0x0000000308077224 */ /* 0x000fe200078e02ff */
[-C--:B------:R-:W-:Y:S01]  /*0ea0*/  IADD3 R9, P0, PT, R2, R6.reuse, RZ ;  /* 0x0000000602097210 */ /* 0x080fe20007f1e0ff */
[----:B------:R-:W-:Y:S02]  /*0eb0*/  IMAD.U32 R14, RZ, RZ, UR9 ;  /* 0x00000009ff0e7e24 */ /* 0x000fe4000f8e00ff */
[----:B------:R-:W-:Y:S02]  /*0ec0*/  IMAD R11, R10, R6, R7 ;  /* 0x000000060a0b7224 */ /* 0x000fe400078e0207 */
[----:B------:R-:W-:-:S02]  /*0ed0*/  IMAD.X R8, RZ, RZ, R8, P0 ;  /* 0x000000ffff087224 */ /* 0x000fc400000e0608 */
[----:B------:R-:W-:-:S05]  /*0ee0*/  IMAD.WIDE.U32 R6, R6, R3, R14 ;  /* 0x0000000306067225 */ /* 0x000fca00078e000e */
[----:B------:R-:W-:Y:S02]  /*0ef0*/  IADD3 R0, PT, PT, R7, R11, RZ ;  /* 0x0000000b07007210 */ /* 0x000fe40007ffe0ff */
[----:B---3--:R-:W-:-:S04]  /*0f00*/  LEA R2, P0, R9, UR4, 0x3 ;  /* 0x0000000409027c11 */ /* 0x008fc8000f8018ff */
[----:B------:R-:W-:Y:S02]  /*0f10*/  LEA.HI.X R3, R9, UR5, R8, 0x3, P0 ;  /* 0x0000000509037c11 */ /* 0x000fe400080f1c08 */
[----:B--2---:R-:W-:-:S04]  /*0f20*/  LEA R4, P1, R6, R4, 0x3 ;  /* 0x0000000406047211 */ /* 0x004fc800078218ff */
[----:B------:R-:W-:Y:S01]  /*0f30*/  LEA.HI.X R5, R6, R5, R0, 0x3, P1 ;  /* 0x0000000506057211 */ /* 0x000fe200008f1c00 */
[----:B------:R-:W2:Y:S05]  /*0f40*/  LDG.E.64 R2, desc[UR6][R2.64] ;  /* 0x0000000602027981 */ /* 0x000eaa000c1e1b00 */
[----:B------:R-:W2:Y:S02]  /*0f50*/  LDG.E.64 R4, desc[UR6][R4.64] ;  /* 0x0000000604047981 */ /* 0x000ea4000c1e1b00 */
[----:B--2---:R-:W-:Y:S02]  /*0f60*/  IMAD R9, R5, R2, RZ ;  /* 0x0000000205097224 */ /* 0x004fe400078e02ff */
[----:B------:R-:W-:-:S04]  /*0f70*/  IMAD.WIDE.U32 R6, R2, R4, R20 ;  /* 0x0000000402067225 */ /* 0x000fc800078e0014 */
[----:B------:R-:W-:-:S04]  /*0f80*/  IMAD R9, R3, R4, R9 ;  /* 0x0000000403097224 */ /* 0x000fc800078e0209 */
[----:B------:R-:W-:-:S05]  /*0f90*/  IMAD.IADD R7, R7, 0x1, R9 ;  /* 0x0000000107077824 */ /* 0x000fca00078e0209 */
[----:B------:R-:W-:Y:S01]  /*0fa0*/  STG.E.64 desc[UR6][R12.64], R6 ;  /* 0x000000060c007986 */ /* 0x000fe2000c101b06 */
[----:B------:R-:W-:Y:S05]  /*0fb0*/  EXIT ;  /* 0x000000000000794d */ /* 0x000fea0003800000 */
.L_x_4:
[----:B------:R-:W-:-:S00]  /*0fc0*/  BRA `(.L_x_4) ;  /* 0xfffffffc00fc7947 */ /* 0x000fc0000383ffff */
[----:B------:R-:W-:-:S00]  /*0fd0*/  NOP ;  /* 0x0000000000007918 */ /* 0x000fc00000000000 */
        /* <DEDUP_REMOVED lines=10> */
.L_x_5:


//--------------------- .nv.shared.reserved.0     --------------------------
	.section	.nv.shared.reserved.0,"aw",@nobits
	.weak		__nv_reservedSMEM_offset_0_alias
	.size		__nv_reservedSMEM_offset_0_alias, 0, 64
	.other		__nv_reservedSMEM_offset_0_alias,@"STO_CUDA_RESERVED_SHARED STV_DEFAULT"
__nv_reservedSMEM_offset_0_alias:
	.zero		0
	.zero		64


//--------------------- .nv.constant0._Z6matmul6MatrixS_S_ --------------------------
	.section	.nv.constant0._Z6matmul6MatrixS_S_,"a",@progbits
	.sectionflags	@""
	.align	4
.nv.constant0._Z6matmul6MatrixS_S_:
	.zero		944


//--------------------- SYMBOLS --------------------------

	.type		.nv.reservedSmem.offset0,@object
	.size		.nv.reservedSmem.offset0,0x4
